	.headerflags	@"EF_CUDA_TEXMODE_UNIFIED EF_CUDA_64BIT_ADDRESS EF_CUDA_ACCELERATORS EF_CUDA_SM90 EF_CUDA_VIRTUAL_SM(EF_CUDA_SM90)"
	.elftype	@"ET_EXEC"


//--------------------- .nv.info                  --------------------------
	.section	.nv.info,"",@"SHT_CUDA_INFO"
	.align	4


	//----- nvinfo : EIATTR_REGCOUNT
	.align		4
        /*0000*/ 	.byte	0x04, 0x2f
        /*0002*/ 	.short	(.L_1 - .L_0)
	.align		4
.L_0:
        /*0004*/ 	.word	index@(triton_poi_fused_mean_27)
        /*0008*/ 	.word	0x00000010


	//----- nvinfo : EIATTR_MIN_STACK_SIZE
	.align		4
.L_1:
        /*000c*/ 	.byte	0x04, 0x12
        /*000e*/ 	.short	(.L_3 - .L_2)
	.align		4
.L_2:
        /*0010*/ 	.word	index@(triton_poi_fused_mean_27)
        /*0014*/ 	.word	0x00000000


	//----- nvinfo : EIATTR_FRAME_SIZE
	.align		4
.L_3:
        /*0018*/ 	.byte	0x04, 0x11
        /*001a*/ 	.short	(.L_5 - .L_4)
	.align		4
.L_4:
        /*001c*/ 	.word	index@(triton_poi_fused_mean_27)
        /*0020*/ 	.word	0x00000000


	//----- nvinfo : EIATTR_MIN_STACK_SIZE
	.align		4
.L_5:
        /*0024*/ 	.byte	0x04, 0x12
        /*0026*/ 	.short	(.L_7 - .L_6)
	.align		4
.L_6:
        /*0028*/ 	.word	index@(triton_poi_fused_mean_27)
        /*002c*/ 	.word	0x00000000
.L_7:


//--------------------- .nv.info.triton_poi_fused_mean_27 --------------------------
	.section	.nv.info.triton_poi_fused_mean_27,"",@"SHT_CUDA_INFO"
	.sectionflags	@""
	.align	4


	//----- nvinfo : EIATTR_CUDA_API_VERSION
	.align		4
        /*0000*/ 	.byte	0x04, 0x37
        /*0002*/ 	.short	(.L_9 - .L_8)
.L_8:
        /*0004*/ 	.word	0x0000007c


	//----- nvinfo : EIATTR_KPARAM_INFO
	.align		4
.L_9:
        /*0008*/ 	.byte	0x04, 0x17
        /*000a*/ 	.short	(.L_11 - .L_10)
.L_10:
        /*000c*/ 	.word	0x00000000
        /*0010*/ 	.short	0x0002
        /*0012*/ 	.short	0x0010
        /*0014*/ 	.byte	0x00, 0xf0, 0x11, 0x00


	//----- nvinfo : EIATTR_KPARAM_INFO
	.align		4
.L_11:
        /*0018*/ 	.byte	0x04, 0x17
        /*001a*/ 	.short	(.L_13 - .L_12)
.L_12:
        /*001c*/ 	.word	0x00000000
        /*0020*/ 	.short	0x0001
        /*0022*/ 	.short	0x0008
        /*0024*/ 	.byte	0x00, 0xf4, 0x21, 0x00


	//----- nvinfo : EIATTR_KPARAM_INFO
	.align		4
.L_13:
        /*0028*/ 	.byte	0x04, 0x17
        /*002a*/ 	.short	(.L_15 - .L_14)
.L_14:
        /*002c*/ 	.word	0x00000000
        /*0030*/ 	.short	0x0000
        /*0032*/ 	.short	0x0000
        /*0034*/ 	.byte	0x00, 0xf4, 0x21, 0x00


	//----- nvinfo : EIATTR_SPARSE_MMA_MASK
	.align		4
.L_15:
        /*0038*/ 	.byte	0x03, 0x50
        /*003a*/ 	.short	0x0000


	//----- nvinfo : EIATTR_MAXREG_COUNT
	.align		4
        /*003c*/ 	.byte	0x03, 0x1b
        /*003e*/ 	.short	0x00ff


	//----- nvinfo : EIATTR_EXIT_INSTR_OFFSETS
	.align		4
        /*0040*/ 	.byte	0x04, 0x1c
        /*0042*/ 	.short	(.L_17 - .L_16)


	//   ....[0]....
.L_16:
        /*0044*/ 	.word	0x000001d0


	//----- nvinfo : EIATTR_REQNTID
	.align		4
.L_17:
        /*0048*/ 	.byte	0x04, 0x10
        /*004a*/ 	.short	(.L_19 - .L_18)
.L_18:
        /*004c*/ 	.word	0x00000080
        /*0050*/ 	.word	0x00000001
        /*0054*/ 	.word	0x00000001


	//----- nvinfo : EIATTR_CBANK_PARAM_SIZE
	.align		4
.L_19:
        /*0058*/ 	.byte	0x03, 0x19
        /*005a*/ 	.short	0x0014


	//----- nvinfo : EIATTR_PARAM_CBANK
	.align		4
        /*005c*/ 	.byte	0x04, 0x0a
        /*005e*/ 	.short	(.L_21 - .L_20)
	.align		4
.L_20:
        /*0060*/ 	.word	index@(.nv.constant0.triton_poi_fused_mean_27)
        /*0064*/ 	.short	0x0210
        /*0066*/ 	.short	0x0014


	//----- nvinfo : EIATTR_SW_WAR
	.align		4
.L_21:
        /*0068*/ 	.byte	0x04, 0x36
        /*006a*/ 	.short	(.L_23 - .L_22)
.L_22:
        /*006c*/ 	.word	0x00000008
.L_23:


//--------------------- .nv.callgraph             --------------------------
	.section	.nv.callgraph,"",@"SHT_CUDA_CALLGRAPH"
	.align	4
	.sectionentsize	8
	.align		4
        /*0000*/ 	.word	0x00000000
	.align		4
        /*0004*/ 	.word	0xffffffff
	.align		4
        /*0008*/ 	.word	0x00000000
	.align		4
        /*000c*/ 	.word	0xfffffffe
	.align		4
        /*0010*/ 	.word	0x00000000
	.align		4
        /*0014*/ 	.word	0xfffffffd
	.align		4
        /*0018*/ 	.word	0x00000000
	.align		4
        /*001c*/ 	.word	0xfffffffc


//--------------------- .text.triton_poi_fused_mean_27 --------------------------
	.section	.text.triton_poi_fused_mean_27,"ax",@progbits
	.align	128
        .global         triton_poi_fused_mean_27
        .type           triton_poi_fused_mean_27,@function
        .size           triton_poi_fused_mean_27,(.L_x_1 - triton_poi_fused_mean_27)
        .other          triton_poi_fused_mean_27,@"STO_CUDA_ENTRY STV_DEFAULT"
triton_poi_fused_mean_27:
.text.triton_poi_fused_mean_27:
[----:B------:R-:W-:Y:S01]  /*0000*/  LDC R1, c[0x0][0x28] ;  /* 0x00000a00ff017b82 */ /* 0x000fe20000000800 */
[----:B------:R-:W1:Y:S07]  /*0010*/  S2R R0, SR_TID.X ;  /* 0x0000000000007919 */ /* 0x000e6e0000002100 */
[----:B------:R-:W2:Y:S01]  /*0020*/  LDC.64 R4, c[0x0][0x210] ;  /* 0x00008400ff047b82 */ /* 0x000ea20000000a00 */
[----:B------:R-:W-:Y:S01]  /*0030*/  ULDC.64 UR4, c[0x0][0x208] ;  /* 0x0000820000047ab9 */ /* 0x000fe20000000a00 */
[----:B------:R-:W3:Y:S01]  /*0040*/  S2R R7, SR_CTAID.X ;  /* 0x0000000000077919 */ /* 0x000ee20000002500 */
[----:B-1----:R-:W-:-:S04]  /*0050*/  SHF.L.U32 R0, R0, 0x1, RZ ;  /* 0x0000000100007819 */ /* 0x002fc800000006ff */
[----:B------:R-:W-:-:S04]  /*0060*/  LOP3.LUT R0, R0, 0xfe, RZ, 0xc0, !PT ;  /* 0x000000fe00007812 */ /* 0x000fc800078ec0ff */
[----:B---3--:R-:W-:-:S04]  /*0070*/  LEA R7, R7, R0, 0x8 ;  /* 0x0000000007077211 */ /* 0x008fc800078e40ff */
[----:B------:R-:W-:-:S05]  /*0080*/  SHF.L.U32 R3, R7, 0x2, RZ ;  /* 0x0000000207037819 */ /* 0x000fca00000006ff */
[----:B--2---:R-:W-:Y:S02]  /*0090*/  IMAD.WIDE R4, R3, 0x4, R4 ;  /* 0x0000000403047825 */ /* 0x004fe400078e0204 */
[----:B------:R-:W1:Y:S03]  /*00a0*/  LDC.64 R2, c[0x0][0x218] ;  /* 0x00008600ff027b82 */ /* 0x000e660000000a00 */
[----:B------:R-:W2:Y:S04]  /*00b0*/  LDG.E.EL R0, desc[UR4][R4.64] ;  /* 0x0000000404007981 */ /* 0x000ea8000c2e1900 */
[----:B------:R-:W2:Y:S04]  /*00c0*/  LDG.E.EL R9, desc[UR4][R4.64+0x4] ;  /* 0x0000040404097981 */ /* 0x000ea8000c2e1900 */
[----:B------:R-:W3:Y:S04]  /*00d0*/  LDG.E.EL R6, desc[UR4][R4.64+0x10] ;  /* 0x0000100404067981 */ /* 0x000ee8000c2e1900 */
[----:B------:R-:W3:Y:S04]  /*00e0*/  LDG.E.EL R11, desc[UR4][R4.64+0x14] ;  /* 0x00001404040b7981 */ /* 0x000ee8000c2e1900 */
[----:B------:R-:W4:Y:S04]  /*00f0*/  LDG.E.EL R8, desc[UR4][R4.64+0x8] ;  /* 0x0000080404087981 */ /* 0x000f28000c2e1900 */
[----:B------:R-:W5:Y:S04]  /*0100*/  LDG.E.EL R10, desc[UR4][R4.64+0x18] ;  /* 0x00001804040a7981 */ /* 0x000f68000c2e1900 */
[----:B------:R-:W5:Y:S04]  /*0110*/  LDG.E.EL R12, desc[UR4][R4.64+0xc] ;  /* 0x00000c04040c7981 */ /* 0x000f68000c2e1900 */
[----:B------:R-:W5:Y:S01]  /*0120*/  LDG.E.EL R13, desc[UR4][R4.64+0x1c] ;  /* 0x00001c04040d7981 */ /* 0x000f62000c2e1900 */
[----:B-1----:R-:W-:-:S04]  /*0130*/  IMAD.WIDE R2, R7, 0x4, R2 ;  /* 0x0000000407027825 */ /* 0x002fc800078e0202 */
[----:B--2---:R-:W-:Y:S01]  /*0140*/  FADD R9, R0, R9 ;  /* 0x0000000900097221 */ /* 0x004fe20000000000 */
[----:B---3--:R-:W-:-:S03]  /*0150*/  FADD R11, R6, R11 ;  /* 0x0000000b060b7221 */ /* 0x008fc60000000000 */
[----:B----4-:R-:W-:Y:S01]  /*0160*/  FADD R9, R8, R9 ;  /* 0x0000000908097221 */ /* 0x010fe20000000000 */
[----:B-----5:R-:W-:-:S03]  /*0170*/  FADD R10, R10, R11 ;  /* 0x0000000b0a0a7221 */ /* 0x020fc60000000000 */
[----:B------:R-:W-:Y:S01]  /*0180*/  FADD R9, R12, R9 ;  /* 0x000000090c097221 */ /* 0x000fe20000000000 */
[----:B------:R-:W-:-:S03]  /*0190*/  FADD R10, R13, R10 ;  /* 0x0000000a0d0a7221 */ /* 0x000fc60000000000 */
[----:B------:R-:W-:Y:S01]  /*01a0*/  FMUL R6, R9, 0.25 ;  /* 0x3e80000009067820 */ /* 0x000fe20000400000 */
[----:B------:R-:W-:-:S05]  /*01b0*/  FMUL R7, R10, 0.25 ;  /* 0x3e8000000a077820 */ /* 0x000fca0000400000 */
[----:B------:R-:W-:Y:S01]  /*01c0*/  STG.E.64 desc[UR4][R2.64], R6 ;  /* 0x0000000602007986 */ /* 0x000fe2000c101b04 */
[----:B------:R-:W-:Y:S05]  /*01d0*/  EXIT ;  /* 0x000000000000794d */ /* 0x000fea0003800000 */
.L_x_0:
[----:B------:R-:W-:-:S00]  /*01e0*/  BRA `(.L_x_0) ;  /* 0xfffffffc00fc7947 */ /* 0x000fc0000383ffff */
[----:B------:R-:W-:-:S00]  /*01f0*/  NOP ;  /* 0x0000000000007918 */ /* 0x000fc00000000000 */
        /* <DEDUP_REMOVED lines=8> */
.L_x_1:


//--------------------- .nv.constant0.triton_poi_fused_mean_27 --------------------------
	.section	.nv.constant0.triton_poi_fused_mean_27,"a",@progbits
	.sectionflags	@""
	.align	4
.nv.constant0.triton_poi_fused_mean_27:
	.zero		548
